//
// Generated by NVIDIA NVVM Compiler
//
// Compiler Build ID: CL-36424714
// Cuda compilation tools, release 13.0, V13.0.88
// Based on NVVM 20.0.0
//

.version 9.0
.target sm_100
.address_size 64

	// .globl	_Z6kernelv
.extern .func  (.param .b32 func_retval0) vprintf
(
	.param .b64 vprintf_param_0,
	.param .b64 vprintf_param_1
)
;
.global .align 1 .b8 $str[68] = {103, 100, 40, 37, 52, 100, 44, 37, 52, 100, 44, 37, 52, 100, 41, 32, 98, 100, 40, 37, 52, 100, 44, 37, 52, 100, 44, 37, 52, 100, 41, 32, 98, 105, 40, 37, 52, 100, 44, 37, 52, 100, 44, 37, 52, 100, 41, 32, 116, 105, 40, 37, 52, 100, 44, 37, 52, 100, 44, 37, 52, 100, 41, 32, 37, 100, 10};

.visible .entry _Z6kernelv()
{
	.local .align 8 .b8 	__local_depot0[56];
	.reg .b64 	%SP;
	.reg .b64 	%SPL;
	.reg .b32 	%r<18>;
	.reg .b64 	%rd<5>;

	mov.u64 	%SPL, __local_depot0;
	cvta.local.u64 	%SP, %SPL;
	add.u64 	%rd1, %SP, 0;
	add.u64 	%rd2, %SPL, 0;
	mov.u32 	%r1, %ctaid.x;
	mov.u32 	%r2, %ntid.z;
	mov.u32 	%r3, %ntid.y;
	mov.u32 	%r4, %ntid.x;
	mov.u32 	%r5, %tid.z;
	mov.u32 	%r6, %tid.y;
	mov.u32 	%r7, %tid.x;
	mad.lo.s32 	%r8, %r1, %r2, %r5;
	mad.lo.s32 	%r9, %r8, %r3, %r6;
	mad.lo.s32 	%r10, %r9, %r4, %r7;
	mov.u32 	%r11, %nctaid.x;
	mov.u32 	%r12, %nctaid.y;
	mov.u32 	%r13, %nctaid.z;
	mov.u32 	%r14, %ctaid.y;
	mov.u32 	%r15, %ctaid.z;
	st.local.v2.u32 	[%rd2], {%r11, %r12};
	st.local.v2.u32 	[%rd2+8], {%r13, %r4};
	st.local.v2.u32 	[%rd2+16], {%r3, %r2};
	st.local.v2.u32 	[%rd2+24], {%r1, %r14};
	st.local.v2.u32 	[%rd2+32], {%r15, %r7};
	st.local.v2.u32 	[%rd2+40], {%r6, %r5};
	st.local.u32 	[%rd2+48], %r10;
	mov.u64 	%rd3, $str;
	cvta.global.u64 	%rd4, %rd3;
	{ // callseq 0, 0
	.param .b64 param0;
	st.param.b64 	[param0], %rd4;
	.param .b64 param1;
	st.param.b64 	[param1], %rd1;
	.param .b32 retval0;
	call.uni (retval0), 
	vprintf, 
	(
	param0, 
	param1
	);
	ld.param.b32 	%r16, [retval0];
	} // callseq 0
	ret;

}


// ===== COMPILED SASS (sm_100) =====

	.target	sm_100

	.elftype	@"ET_EXEC"


//--------------------- .note.nv.tkinfo           --------------------------
	.section	.note.nv.tkinfo,"",@"SHT_NOTE"
	.sectionflags	@"SHF_NOTE_NV_TKINFO"
	.tkinfo
        /*0018*/ 	.word	0x00000002
        /*0030*/ 	.string	""
        /*0030*/ 	.string	"ptxas"
        /*0030*/ 	.string	"Cuda compilation tools, release 13.0, V13.0.88"
        /*0030*/ 	.string	"Build cuda_13.0.r13.0/compiler.36424714_0"
        /*0030*/ 	.string	"-arch sm_100 -m 64 "



//--------------------- .note.nv.cuinfo           --------------------------
	.section	.note.nv.cuinfo,"",@"SHT_NOTE"
	.sectionflags	@"SHF_NOTE_NV_CUINFO"
        /*0018*/ 	.short	0x0002
        /*001a*/ 	.short	0x0064
        /*001c*/ 	.short	0x0082
	.zero		2


//--------------------- .nv.info                  --------------------------
	.section	.nv.info,"",@"SHT_CUDA_INFO"
	.align	4


	//----- nvinfo : EIATTR_REGCOUNT
	.align		4
        /*0000*/ 	.byte	0x04, 0x2f
        /*0002*/ 	.short	(.L_2 - .L_1)
	.align		4
.L_1:
        /*0004*/ 	.word	index@(_Z6kernelv)
        /*0008*/ 	.word	0x00000018


	//----- nvinfo : EIATTR_FRAME_SIZE
	.align		4
.L_2:
        /*000c*/ 	.byte	0x04, 0x11
        /*000e*/ 	.short	(.L_4 - .L_3)
	.align		4
.L_3:
        /*0010*/ 	.word	index@(_Z6kernelv)
        /*0014*/ 	.word	0x00000038


	//----- nvinfo : EIATTR_MIN_STACK_SIZE
	.align		4
.L_4:
        /*0018*/ 	.byte	0x04, 0x12
        /*001a*/ 	.short	(.L_6 - .L_5)
	.align		4
.L_5:
        /*001c*/ 	.word	index@(_Z6kernelv)
        /*0020*/ 	.word	0x00000038
.L_6:


//--------------------- .nv.compat                --------------------------
	.section	.nv.compat,"",@"SHT_CUDA_COMPAT_INFO"
	.align	4
        /*0000*/ 	.byte	0x02, 0x09, 0x00, 0x00, 0x02, 0x02, 0x01, 0x00, 0x02, 0x05, 0x05, 0x00, 0x03, 0x07, 0x01, 0x01
        /*0010*/ 	.byte	0x02, 0x03, 0x00, 0x00, 0x02, 0x06, 0x01, 0x00, 0x04, 0x0b, 0x08, 0x00, 0x09, 0x00, 0x00, 0x00
        /*0020*/ 	.byte	0x00, 0x00, 0x00, 0x00


//--------------------- .nv.info._Z6kernelv       --------------------------
	.section	.nv.info._Z6kernelv,"",@"SHT_CUDA_INFO"
	.sectionflags	@""
	.align	4


	//----- nvinfo : EIATTR_CUDA_API_VERSION
	.align		4
        /*0000*/ 	.byte	0x04, 0x37
        /*0002*/ 	.short	(.L_8 - .L_7)
.L_7:
        /*0004*/ 	.word	0x00000082


	//----- nvinfo : EIATTR_SPARSE_MMA_MASK
	.align		4
.L_8:
        /*0008*/ 	.byte	0x03, 0x50
        /*000a*/ 	.short	0x0000


	//----- nvinfo : EIATTR_MAXREG_COUNT
	.align		4
        /*000c*/ 	.byte	0x03, 0x1b
        /*000e*/ 	.short	0x00ff


	//----- nvinfo : EIATTR_EXTERNS
	.align		4
        /*0010*/ 	.byte	0x04, 0x0f
        /*0012*/ 	.short	(.L_10 - .L_9)


	//   ....[0]....
	.align		4
.L_9:
        /*0014*/ 	.word	index@(vprintf)


	//----- nvinfo : EIATTR_MERCURY_ISA_VERSION
	.align		4
.L_10:
        /*0018*/ 	.byte	0x03, 0x5f
        /*001a*/ 	.short	0x0101


	//----- nvinfo : EIATTR_VRC_CTA_INIT_COUNT
	.align		4
        /*001c*/ 	.byte	0x02, 0x4a
	.zero		1
	.zero		1


	//----- nvinfo : EIATTR_SYSCALL_OFFSETS
	.align		4
        /*0020*/ 	.byte	0x04, 0x46
        /*0022*/ 	.short	(.L_12 - .L_11)


	//   ....[0]....
.L_11:
        /*0024*/ 	.word	0x00000220


	//----- nvinfo : EIATTR_EXIT_INSTR_OFFSETS
	.align		4
.L_12:
        /*0028*/ 	.byte	0x04, 0x1c
        /*002a*/ 	.short	(.L_14 - .L_13)


	//   ....[0]....
.L_13:
        /*002c*/ 	.word	0x00000230


	//----- nvinfo : EIATTR_SW_WAR
	.align		4
.L_14:
        /*0030*/ 	.byte	0x04, 0x36
        /*0032*/ 	.short	(.L_16 - .L_15)
.L_15:
        /*0034*/ 	.word	0x00000008
.L_16:


//--------------------- .nv.callgraph             --------------------------
	.section	.nv.callgraph,"",@"SHT_CUDA_CALLGRAPH"
	.align	4
	.sectionentsize	8
	.align		4
        /*0000*/ 	.word	0x00000000
	.align		4
        /*0004*/ 	.word	0xffffffff
	.align		4
        /*0008*/ 	.word	index@(_Z6kernelv)
	.align		4
        /*000c*/ 	.word	index@(vprintf)
	.align		4
        /*0010*/ 	.word	0x00000000
	.align		4
        /*0014*/ 	.word	0xfffffffe
	.align		4
        /*0018*/ 	.word	0x00000000
	.align		4
        /*001c*/ 	.word	0xfffffffd
	.align		4
        /*0020*/ 	.word	0x00000000
	.align		4
        /*0024*/ 	.word	0xfffffffc


//--------------------- .nv.constant4             --------------------------
	.section	.nv.constant4,"a",@progbits
	.align	8
	.align		8
.nv.constant4:
        /*0000*/ 	.dword	vprintf
	.align		8
        /*0008*/ 	.dword	$str


//--------------------- .text._Z6kernelv          --------------------------
	.section	.text._Z6kernelv,"ax",@progbits
	.align	128
        .global         _Z6kernelv
        .type           _Z6kernelv,@function
        .size           _Z6kernelv,(.L_x_2 - _Z6kernelv)
        .other          _Z6kernelv,@"STO_CUDA_ENTRY STV_DEFAULT"
_Z6kernelv:
.text._Z6kernelv:
[----:B------:R-:W0:Y:S01]  /*0000*/  LDC R1, c[0x0][0x37c] ;  /* 0x0000df00ff017b82 */ /* 0x000e220000000800 */
[----:B------:R-:W1:Y:S01]  /*0010*/  S2R R4, SR_CTAID.X ;  /* 0x0000000000047919 */ /* 0x000e620000002500 */
[----:B------:R-:W2:Y:S06]  /*0020*/  LDCU UR5, c[0x0][0x2fc] ;  /* 0x00005f80ff0577ac */ /* 0x000eac0008000800 */
[----:B------:R-:W3:Y:S01]  /*0030*/  LDC R9, c[0x0][0x368] ;  /* 0x0000da00ff097b82 */ /* 0x000ee20000000800 */
[----:B------:R-:W-:Y:S01]  /*0040*/  MOV R2, 0x0 ;  /* 0x0000000000027802 */ /* 0x000fe20000000f00 */
[----:B------:R-:W1:Y:S01]  /*0050*/  S2R R11, SR_TID.Z ;  /* 0x00000000000b7919 */ /* 0x000e620000002300 */
[----:B0-----:R-:W-:Y:S01]  /*0060*/  VIADD R1, R1, 0xffffffc8 ;  /* 0xffffffc801017836 */ /* 0x001fe20000000000 */
[----:B------:R-:W0:Y:S01]  /*0070*/  LDCU UR4, c[0x0][0x2f8] ;  /* 0x00005f00ff0477ac */ /* 0x000e220008000800 */
[----:B------:R-:W4:Y:S03]  /*0080*/  S2R R10, SR_TID.Y ;  /* 0x00000000000a7919 */ /* 0x000f260000002200 */
[----:B------:R-:W3:Y:S01]  /*0090*/  LDC R8, c[0x0][0x364] ;  /* 0x0000d900ff087b82 */ /* 0x000ee20000000800 */
[----:B------:R-:W5:Y:S01]  /*00a0*/  LDCU.64 UR6, c[0x4][0x8] ;  /* 0x01000100ff0677ac */ /* 0x000f620008000a00 */
[----:B------:R-:W5:Y:S01]  /*00b0*/  S2R R17, SR_TID.X ;  /* 0x0000000000117919 */ /* 0x000f620000002100 */
[----:B------:R-:W5:Y:S05]  /*00c0*/  S2R R16, SR_CTAID.Z ;  /* 0x0000000000107919 */ /* 0x000f6a0000002700 */
[----:B------:R-:W5:Y:S01]  /*00d0*/  LDC R15, c[0x0][0x360] ;  /* 0x0000d800ff0f7b82 */ /* 0x000f620000000800 */
[----:B------:R-:W5:Y:S01]  /*00e0*/  S2R R5, SR_CTAID.Y ;  /* 0x0000000000057919 */ /* 0x000f620000002600 */
[----:B0-----:R-:W-:-:S06]  /*00f0*/  IADD3 R6, P0, PT, R1, UR4, RZ ;  /* 0x0000000401067c10 */ /* 0x001fcc000ff1e0ff */
[----:B------:R-:W0:Y:S01]  /*0100*/  LDC R12, c[0x0][0x370] ;  /* 0x0000dc00ff0c7b82 */ /* 0x000e220000000800 */
[----:B--2---:R-:W-:-:S07]  /*0110*/  IADD3.X R7, PT, PT, RZ, UR5, RZ, P0, !PT ;  /* 0x00000005ff077c10 */ /* 0x004fce00087fe4ff */
[----:B------:R-:W0:Y:S01]  /*0120*/  LDC R13, c[0x0][0x374] ;  /* 0x0000dd00ff0d7b82 */ /* 0x000e220000000800 */
[----:B---3--:R-:W-:Y:S01]  /*0130*/  STL.64 [R1+0x10], R8 ;  /* 0x0000100801007387 */ /* 0x008fe20000100a00 */
[----:B-1----:R-:W-:-:S04]  /*0140*/  IMAD R3, R4, R9, R11 ;  /* 0x0000000904037224 */ /* 0x002fc800078e020b */
[----:B----4-:R-:W-:Y:S01]  /*0150*/  IMAD R0, R3, R8, R10 ;  /* 0x0000000803007224 */ /* 0x010fe200078e020a */
[----:B------:R-:W-:Y:S01]  /*0160*/  STL.64 [R1+0x28], R10 ;  /* 0x0000280a01007387 */ /* 0x000fe20000100a00 */
[----:B------:R-:W1:Y:S02]  /*0170*/  LDC R14, c[0x0][0x378] ;  /* 0x0000de00ff0e7b82 */ /* 0x000e640000000800 */
[----:B-----5:R-:W-:Y:S01]  /*0180*/  IMAD R0, R0, R15, R17 ;  /* 0x0000000f00007224 */ /* 0x020fe200078e0211 */
[----:B------:R-:W-:Y:S05]  /*0190*/  STL.64 [R1+0x20], R16 ;  /* 0x0000201001007387 */ /* 0x000fea0000100a00 */
[----:B------:R-:W2:Y:S01]  /*01a0*/  LDC.64 R2, c[0x4][R2] ;  /* 0x0100000002027b82 */ /* 0x000ea20000000a00 */
[----:B------:R-:W-:Y:S04]  /*01b0*/  STL [R1+0x30], R0 ;  /* 0x0000300001007387 */ /* 0x000fe80000100800 */
[----:B------:R3:W-:Y:S04]  /*01c0*/  STL.64 [R1+0x18], R4 ;  /* 0x0000180401007387 */ /* 0x0007e80000100a00 */
[----:B0-----:R0:W-:Y:S04]  /*01d0*/  STL.64 [R1], R12 ;  /* 0x0000000c01007387 */ /* 0x0011e80000100a00 */
[----:B-1----:R0:W-:Y:S01]  /*01e0*/  STL.64 [R1+0x8], R14 ;  /* 0x0000080e01007387 */ /* 0x0021e20000100a00 */
[----:B---3--:R-:W-:Y:S01]  /*01f0*/  IMAD.U32 R4, RZ, RZ, UR6 ;  /* 0x00000006ff047e24 */ /* 0x008fe2000f8e00ff */
[----:B------:R-:W-:-:S07]  /*0200*/  MOV R5, UR7 ;  /* 0x0000000700057c02 */ /* 0x000fce0008000f00 */
[----:B------:R-:W-:-:S07]  /*0210*/  LEPC R20, `(.L_x_0) ;  /* 0x000000001014794e */ /* 0x000fce0000000000 */
[----:B0-2---:R-:W-:Y:S05]  /*0220*/  CALL.ABS.NOINC R2 ;  /* 0x0000000002007343 */ /* 0x005fea0003c00000 */
.L_x_0:
[----:B------:R-:W-:Y:S05]  /*0230*/  EXIT ;  /* 0x000000000000794d */ /* 0x000fea0003800000 */
.L_x_1:
[----:B------:R-:W-:-:S00]  /*0240*/  BRA `(.L_x_1) ;  /* 0xfffffffc00fc7947 */ /* 0x000fc0000383ffff */
[----:B------:R-:W-:-:S00]  /*0250*/  NOP ;  /* 0x0000000000007918 */ /* 0x000fc00000000000 */
        /* <DEDUP_REMOVED lines=10> */
.L_x_2:


//--------------------- .nv.global.init           --------------------------
	.section	.nv.global.init,"aw",@progbits
.nv.global.init:
	.type		$str,@object
	.size		$str,(.L_0 - $str)
$str:
        /*0000*/ 	.byte	0x67, 0x64, 0x28, 0x25, 0x34, 0x64, 0x2c, 0x25, 0x34, 0x64, 0x2c, 0x25, 0x34, 0x64, 0x29, 0x20
        /*0010*/ 	.byte	0x62, 0x64, 0x28, 0x25, 0x34, 0x64, 0x2c, 0x25, 0x34, 0x64, 0x2c, 0x25, 0x34, 0x64, 0x29, 0x20
        /*0020*/ 	.byte	0x62, 0x69, 0x28, 0x25, 0x34, 0x64, 0x2c, 0x25, 0x34, 0x64, 0x2c, 0x25, 0x34, 0x64, 0x29, 0x20
        /*0030*/ 	.byte	0x74, 0x69, 0x28, 0x25, 0x34, 0x64, 0x2c, 0x25, 0x34, 0x64, 0x2c, 0x25, 0x34, 0x64, 0x29, 0x20
        /*0040*/ 	.byte	0x25, 0x64, 0x0a, 0x00
.L_0:


//--------------------- .nv.shared.reserved.0     --------------------------
	.section	.nv.shared.reserved.0,"aw",@nobits
	.weak		__nv_reservedSMEM_offset_0_alias
	.size		__nv_reservedSMEM_offset_0_alias, 0, 64
	.other		__nv_reservedSMEM_offset_0_alias,@"STO_CUDA_RESERVED_SHARED STV_DEFAULT"
__nv_reservedSMEM_offset_0_alias:
	.zero		0
	.zero		64


//--------------------- .nv.constant0._Z6kernelv  --------------------------
	.section	.nv.constant0._Z6kernelv,"a",@progbits
	.sectionflags	@""
	.align	4
.nv.constant0._Z6kernelv:
	.zero		896


//--------------------- SYMBOLS --------------------------

	.type		.nv.reservedSmem.offset0,@object
	.size		.nv.reservedSmem.offset0,0x4
	.type		vprintf,@function
